//
// Generated by NVIDIA NVVM Compiler
//
// Compiler Build ID: CL-36424714
// Cuda compilation tools, release 13.0, V13.0.88
// Based on NVVM 20.0.0
//

.version 9.0
.target sm_100
.address_size 64

	// .globl	_Z17merge_path_kernelPKiiS0_iPii

.visible .entry _Z17merge_path_kernelPKiiS0_iPii(
	.param .u64 .ptr .align 1 _Z17merge_path_kernelPKiiS0_iPii_param_0,
	.param .u32 _Z17merge_path_kernelPKiiS0_iPii_param_1,
	.param .u64 .ptr .align 1 _Z17merge_path_kernelPKiiS0_iPii_param_2,
	.param .u32 _Z17merge_path_kernelPKiiS0_iPii_param_3,
	.param .u64 .ptr .align 1 _Z17merge_path_kernelPKiiS0_iPii_param_4,
	.param .u32 _Z17merge_path_kernelPKiiS0_iPii_param_5
)
{
	.reg .pred 	%p<32>;
	.reg .b32 	%r<144>;
	.reg .b64 	%rd<47>;

	ld.param.u64 	%rd13, [_Z17merge_path_kernelPKiiS0_iPii_param_0];
	ld.param.u32 	%r67, [_Z17merge_path_kernelPKiiS0_iPii_param_1];
	ld.param.u64 	%rd14, [_Z17merge_path_kernelPKiiS0_iPii_param_2];
	ld.param.u32 	%r68, [_Z17merge_path_kernelPKiiS0_iPii_param_3];
	ld.param.u64 	%rd15, [_Z17merge_path_kernelPKiiS0_iPii_param_4];
	ld.param.u32 	%r69, [_Z17merge_path_kernelPKiiS0_iPii_param_5];
	cvta.to.global.u64 	%rd1, %rd13;
	cvta.to.global.u64 	%rd2, %rd15;
	cvta.to.global.u64 	%rd3, %rd14;
	mov.u32 	%r70, %tid.x;
	mov.u32 	%r71, %ctaid.x;
	mov.u32 	%r72, %ntid.x;
	mad.lo.s32 	%r1, %r71, %r72, %r70;
	setp.ge.s32 	%p1, %r1, %r69;
	@%p1 bra 	$L__BB0_24;
	add.s32 	%r73, %r68, %r67;
	add.s32 	%r74, %r73, %r69;
	add.s32 	%r75, %r74, -1;
	div.s32 	%r76, %r75, %r69;
	mul.lo.s32 	%r134, %r76, %r1;
	add.s32 	%r77, %r134, %r76;
	min.s32 	%r3, %r77, %r73;
	sub.s32 	%r78, %r134, %r68;
	max.s32 	%r118, %r78, 0;
	min.s32 	%r116, %r134, %r67;
	setp.ge.s32 	%p2, %r118, %r116;
	@%p2 bra 	$L__BB0_5;
$L__BB0_2:
	add.s32 	%r79, %r116, %r118;
	shr.u32 	%r119, %r79, 1;
	sub.s32 	%r9, %r134, %r119;
	setp.ge.s32 	%p3, %r119, %r67;
	setp.lt.s32 	%p4, %r9, 1;
	or.pred  	%p5, %p3, %p4;
	@%p5 bra 	$L__BB0_4;
	mul.wide.u32 	%rd16, %r119, 4;
	add.s64 	%rd17, %rd1, %rd16;
	ld.global.u32 	%r81, [%rd17];
	add.s32 	%r82, %r9, -1;
	mul.wide.u32 	%rd18, %r82, 4;
	add.s64 	%rd19, %rd3, %rd18;
	ld.global.u32 	%r83, [%rd19];
	setp.lt.s32 	%p6, %r81, %r83;
	add.s32 	%r84, %r119, 1;
	selp.b32 	%r118, %r84, %r118, %p6;
	selp.b32 	%r119, %r116, %r119, %p6;
$L__BB0_4:
	setp.lt.s32 	%p7, %r118, %r119;
	mov.u32 	%r116, %r119;
	@%p7 bra 	$L__BB0_2;
$L__BB0_5:
	sub.s32 	%r127, %r134, %r118;
	sub.s32 	%r85, %r3, %r68;
	max.s32 	%r123, %r85, 0;
	min.s32 	%r121, %r3, %r67;
	setp.ge.s32 	%p8, %r123, %r121;
	@%p8 bra 	$L__BB0_9;
$L__BB0_6:
	add.s32 	%r86, %r121, %r123;
	shr.u32 	%r124, %r86, 1;
	sub.s32 	%r21, %r3, %r124;
	setp.ge.s32 	%p9, %r124, %r67;
	setp.lt.s32 	%p10, %r21, 1;
	or.pred  	%p11, %p9, %p10;
	@%p11 bra 	$L__BB0_8;
	mul.wide.u32 	%rd20, %r124, 4;
	add.s64 	%rd21, %rd1, %rd20;
	ld.global.u32 	%r88, [%rd21];
	add.s32 	%r89, %r21, -1;
	mul.wide.u32 	%rd22, %r89, 4;
	add.s64 	%rd23, %rd3, %rd22;
	ld.global.u32 	%r90, [%rd23];
	setp.lt.s32 	%p12, %r88, %r90;
	add.s32 	%r91, %r124, 1;
	selp.b32 	%r123, %r91, %r123, %p12;
	selp.b32 	%r124, %r121, %r124, %p12;
$L__BB0_8:
	setp.lt.s32 	%p13, %r123, %r124;
	mov.u32 	%r121, %r124;
	@%p13 bra 	$L__BB0_6;
$L__BB0_9:
	sub.s32 	%r27, %r3, %r123;
	setp.ge.s32 	%p14, %r118, %r123;
	setp.ge.s32 	%p15, %r127, %r27;
	or.pred  	%p16, %p14, %p15;
	@%p16 bra 	$L__BB0_10;
	bra.uni 	$L__BB0_25;
$L__BB0_10:
	setp.ge.s32 	%p22, %r118, %r123;
	@%p22 bra 	$L__BB0_17;
	sub.s32 	%r100, %r123, %r118;
	and.b32  	%r31, %r100, 3;
	setp.eq.s32 	%p23, %r31, 0;
	mov.u32 	%r132, %r118;
	@%p23 bra 	$L__BB0_14;
	mul.wide.u32 	%rd30, %r118, 4;
	add.s64 	%rd45, %rd1, %rd30;
	neg.s32 	%r129, %r31;
	add.s32 	%r132, %r118, %r31;
$L__BB0_13:
	.pragma "nounroll";
	mul.wide.s32 	%rd31, %r134, 4;
	add.s64 	%rd32, %rd2, %rd31;
	ld.global.u32 	%r101, [%rd45];
	add.s32 	%r134, %r134, 1;
	st.global.u32 	[%rd32], %r101;
	add.s64 	%rd45, %rd45, 4;
	add.s32 	%r129, %r129, 1;
	setp.ne.s32 	%p24, %r129, 0;
	@%p24 bra 	$L__BB0_13;
$L__BB0_14:
	sub.s32 	%r102, %r118, %r123;
	setp.gt.u32 	%p25, %r102, -4;
	@%p25 bra 	$L__BB0_17;
	mul.wide.u32 	%rd33, %r132, 4;
	add.s64 	%rd34, %rd33, %rd1;
	add.s64 	%rd46, %rd34, 8;
	sub.s32 	%r140, %r132, %r123;
	add.s64 	%rd8, %rd2, 8;
$L__BB0_16:
	mul.wide.s32 	%rd35, %r134, 4;
	add.s64 	%rd36, %rd8, %rd35;
	ld.global.u32 	%r103, [%rd46+-8];
	st.global.u32 	[%rd36+-8], %r103;
	ld.global.u32 	%r104, [%rd46+-4];
	st.global.u32 	[%rd36+-4], %r104;
	ld.global.u32 	%r105, [%rd46];
	st.global.u32 	[%rd36], %r105;
	ld.global.u32 	%r106, [%rd46+4];
	add.s32 	%r134, %r134, 4;
	st.global.u32 	[%rd36+4], %r106;
	add.s64 	%rd46, %rd46, 16;
	add.s32 	%r140, %r140, 4;
	setp.eq.s32 	%p26, %r140, 0;
	@%p26 bra 	$L__BB0_17;
	bra.uni 	$L__BB0_16;
$L__BB0_17:
	setp.ge.s32 	%p27, %r127, %r27;
	@%p27 bra 	$L__BB0_24;
	add.s32 	%r107, %r123, %r127;
	sub.s32 	%r108, %r3, %r107;
	and.b32  	%r49, %r108, 3;
	setp.eq.s32 	%p28, %r49, 0;
	mov.u32 	%r139, %r127;
	@%p28 bra 	$L__BB0_21;
	neg.s32 	%r135, %r49;
	mov.u32 	%r139, %r127;
$L__BB0_20:
	.pragma "nounroll";
	mul.wide.s32 	%rd37, %r134, 4;
	add.s64 	%rd38, %rd2, %rd37;
	mul.wide.s32 	%rd39, %r139, 4;
	add.s64 	%rd40, %rd3, %rd39;
	add.s32 	%r139, %r139, 1;
	ld.global.u32 	%r109, [%rd40];
	add.s32 	%r134, %r134, 1;
	st.global.u32 	[%rd38], %r109;
	add.s32 	%r135, %r135, 1;
	setp.ne.s32 	%p29, %r135, 0;
	@%p29 bra 	$L__BB0_20;
$L__BB0_21:
	sub.s32 	%r110, %r123, %r3;
	add.s32 	%r111, %r110, %r127;
	setp.gt.u32 	%p30, %r111, -4;
	@%p30 bra 	$L__BB0_24;
	add.s64 	%rd9, %rd3, 8;
	add.s64 	%rd10, %rd2, 8;
$L__BB0_23:
	mul.wide.s32 	%rd41, %r139, 4;
	add.s64 	%rd42, %rd9, %rd41;
	mul.wide.s32 	%rd43, %r134, 4;
	add.s64 	%rd44, %rd10, %rd43;
	ld.global.u32 	%r112, [%rd42+-8];
	st.global.u32 	[%rd44+-8], %r112;
	ld.global.u32 	%r113, [%rd42+-4];
	st.global.u32 	[%rd44+-4], %r113;
	ld.global.u32 	%r114, [%rd42];
	st.global.u32 	[%rd44], %r114;
	add.s32 	%r139, %r139, 4;
	ld.global.u32 	%r115, [%rd42+4];
	add.s32 	%r134, %r134, 4;
	st.global.u32 	[%rd44+4], %r115;
	setp.lt.s32 	%p31, %r139, %r27;
	@%p31 bra 	$L__BB0_23;
$L__BB0_24:
	ret;
$L__BB0_25:
	mul.wide.u32 	%rd24, %r118, 4;
	add.s64 	%rd25, %rd1, %rd24;
	ld.global.u32 	%r92, [%rd25];
	mul.wide.s32 	%rd26, %r127, 4;
	add.s64 	%rd27, %rd3, %rd26;
	ld.global.u32 	%r94, [%rd27];
	setp.gt.s32 	%p17, %r92, %r94;
	setp.le.s32 	%p18, %r92, %r94;
	selp.u32 	%r96, 1, 0, %p18;
	add.s32 	%r118, %r118, %r96;
	selp.u32 	%r97, 1, 0, %p17;
	add.s32 	%r127, %r127, %r97;
	min.s32 	%r98, %r92, %r94;
	mul.wide.s32 	%rd28, %r134, 4;
	add.s64 	%rd29, %rd2, %rd28;
	st.global.u32 	[%rd29], %r98;
	add.s32 	%r134, %r134, 1;
	setp.lt.s32 	%p19, %r118, %r123;
	setp.lt.s32 	%p20, %r127, %r27;
	and.pred  	%p21, %p19, %p20;
	@%p21 bra 	$L__BB0_25;
	bra.uni 	$L__BB0_10;

}


// ===== COMPILED SASS (sm_100) =====

	.target	sm_100

	.elftype	@"ET_EXEC"


//--------------------- .note.nv.tkinfo           --------------------------
	.section	.note.nv.tkinfo,"",@"SHT_NOTE"
	.sectionflags	@"SHF_NOTE_NV_TKINFO"
	.tkinfo
        /*0018*/ 	.word	0x00000002
        /*0030*/ 	.string	""
        /*0030*/ 	.string	"ptxas"
        /*0030*/ 	.string	"Cuda compilation tools, release 13.0, V13.0.88"
        /*0030*/ 	.string	"Build cuda_13.0.r13.0/compiler.36424714_0"
        /*0030*/ 	.string	"-arch sm_100 -m 64 "



//--------------------- .note.nv.cuinfo           --------------------------
	.section	.note.nv.cuinfo,"",@"SHT_NOTE"
	.sectionflags	@"SHF_NOTE_NV_CUINFO"
        /*0018*/ 	.short	0x0002
        /*001a*/ 	.short	0x0064
        /*001c*/ 	.short	0x0082
	.zero		2


//--------------------- .nv.info                  --------------------------
	.section	.nv.info,"",@"SHT_CUDA_INFO"
	.align	4


	//----- nvinfo : EIATTR_REGCOUNT
	.align		4
        /*0000*/ 	.byte	0x04, 0x2f
        /*0002*/ 	.short	(.L_1 - .L_0)
	.align		4
.L_0:
        /*0004*/ 	.word	index@(_Z17merge_path_kernelPKiiS0_iPii)
        /*0008*/ 	.word	0x0000001a


	//----- nvinfo : EIATTR_FRAME_SIZE
	.align		4
.L_1:
        /*000c*/ 	.byte	0x04, 0x11
        /*000e*/ 	.short	(.L_3 - .L_2)
	.align		4
.L_2:
        /*0010*/ 	.word	index@(_Z17merge_path_kernelPKiiS0_iPii)
        /*0014*/ 	.word	0x00000000


	//----- nvinfo : EIATTR_MIN_STACK_SIZE
	.align		4
.L_3:
        /*0018*/ 	.byte	0x04, 0x12
        /*001a*/ 	.short	(.L_5 - .L_4)
	.align		4
.L_4:
        /*001c*/ 	.word	index@(_Z17merge_path_kernelPKiiS0_iPii)
        /*0020*/ 	.word	0x00000000
.L_5:


//--------------------- .nv.compat                --------------------------
	.section	.nv.compat,"",@"SHT_CUDA_COMPAT_INFO"
	.align	4
        /*0000*/ 	.byte	0x02, 0x09, 0x00, 0x00, 0x02, 0x02, 0x01, 0x00, 0x02, 0x05, 0x05, 0x00, 0x03, 0x07, 0x01, 0x01
        /*0010*/ 	.byte	0x02, 0x03, 0x00, 0x00, 0x02, 0x06, 0x01, 0x00, 0x04, 0x0b, 0x08, 0x00, 0x09, 0x00, 0x00, 0x00
        /*0020*/ 	.byte	0x00, 0x00, 0x00, 0x00


//--------------------- .nv.info._Z17merge_path_kernelPKiiS0_iPii --------------------------
	.section	.nv.info._Z17merge_path_kernelPKiiS0_iPii,"",@"SHT_CUDA_INFO"
	.sectionflags	@""
	.align	4


	//----- nvinfo : EIATTR_CUDA_API_VERSION
	.align		4
        /*0000*/ 	.byte	0x04, 0x37
        /*0002*/ 	.short	(.L_7 - .L_6)
.L_6:
        /*0004*/ 	.word	0x00000082


	//----- nvinfo : EIATTR_KPARAM_INFO
	.align		4
.L_7:
        /*0008*/ 	.byte	0x04, 0x17
        /*000a*/ 	.short	(.L_9 - .L_8)
.L_8:
        /*000c*/ 	.word	0x00000000
        /*0010*/ 	.short	0x0005
        /*0012*/ 	.short	0x0028
        /*0014*/ 	.byte	0x00, 0xf0, 0x11, 0x00


	//----- nvinfo : EIATTR_KPARAM_INFO
	.align		4
.L_9:
        /*0018*/ 	.byte	0x04, 0x17
        /*001a*/ 	.short	(.L_11 - .L_10)
.L_10:
        /*001c*/ 	.word	0x00000000
        /*0020*/ 	.short	0x0004
        /*0022*/ 	.short	0x0020
        /*0024*/ 	.byte	0x00, 0xf5, 0x21, 0x00


	//----- nvinfo : EIATTR_KPARAM_INFO
	.align		4
.L_11:
        /*0028*/ 	.byte	0x04, 0x17
        /*002a*/ 	.short	(.L_13 - .L_12)
.L_12:
        /*002c*/ 	.word	0x00000000
        /*0030*/ 	.short	0x0003
        /*0032*/ 	.short	0x0018
        /*0034*/ 	.byte	0x00, 0xf0, 0x11, 0x00


	//----- nvinfo : EIATTR_KPARAM_INFO
	.align		4
.L_13:
        /*0038*/ 	.byte	0x04, 0x17
        /*003a*/ 	.short	(.L_15 - .L_14)
.L_14:
        /*003c*/ 	.word	0x00000000
        /*0040*/ 	.short	0x0002
        /*0042*/ 	.short	0x0010
        /*0044*/ 	.byte	0x00, 0xf5, 0x21, 0x00


	//----- nvinfo : EIATTR_KPARAM_INFO
	.align		4
.L_15:
        /*0048*/ 	.byte	0x04, 0x17
        /*004a*/ 	.short	(.L_17 - .L_16)
.L_16:
        /*004c*/ 	.word	0x00000000
        /*0050*/ 	.short	0x0001
        /*0052*/ 	.short	0x0008
        /*0054*/ 	.byte	0x00, 0xf0, 0x11, 0x00


	//----- nvinfo : EIATTR_KPARAM_INFO
	.align		4
.L_17:
        /*0058*/ 	.byte	0x04, 0x17
        /*005a*/ 	.short	(.L_19 - .L_18)
.L_18:
        /*005c*/ 	.word	0x00000000
        /*0060*/ 	.short	0x0000
        /*0062*/ 	.short	0x0000
        /*0064*/ 	.byte	0x00, 0xf5, 0x21, 0x00


	//----- nvinfo : EIATTR_SPARSE_MMA_MASK
	.align		4
.L_19:
        /*0068*/ 	.byte	0x03, 0x50
        /*006a*/ 	.short	0x0000


	//----- nvinfo : EIATTR_MAXREG_COUNT
	.align		4
        /*006c*/ 	.byte	0x03, 0x1b
        /*006e*/ 	.short	0x00ff


	//----- nvinfo : EIATTR_MERCURY_ISA_VERSION
	.align		4
        /*0070*/ 	.byte	0x03, 0x5f
        /*0072*/ 	.short	0x0101


	//----- nvinfo : EIATTR_VRC_CTA_INIT_COUNT
	.align		4
        /*0074*/ 	.byte	0x02, 0x4a
	.zero		1
	.zero		1


	//----- nvinfo : EIATTR_EXIT_INSTR_OFFSETS
	.align		4
        /*0078*/ 	.byte	0x04, 0x1c
        /*007a*/ 	.short	(.L_21 - .L_20)


	//   ....[0]....
.L_20:
        /*007c*/ 	.word	0x00000070


	//   ....[1]....
        /*0080*/ 	.word	0x00000b60


	//   ....[2]....
        /*0084*/ 	.word	0x00000cc0


	//   ....[3]....
        /*0088*/ 	.word	0x00000e50


	//----- nvinfo : EIATTR_CRS_STACK_SIZE
	.align		4
.L_21:
        /*008c*/ 	.byte	0x04, 0x1e
        /*008e*/ 	.short	(.L_23 - .L_22)
.L_22:
        /*0090*/ 	.word	0x00000000


	//----- nvinfo : EIATTR_CBANK_PARAM_SIZE
	.align		4
.L_23:
        /*0094*/ 	.byte	0x03, 0x19
        /*0096*/ 	.short	0x002c


	//----- nvinfo : EIATTR_PARAM_CBANK
	.align		4
        /*0098*/ 	.byte	0x04, 0x0a
        /*009a*/ 	.short	(.L_25 - .L_24)
	.align		4
.L_24:
        /*009c*/ 	.word	index@(.nv.constant0._Z17merge_path_kernelPKiiS0_iPii)
        /*00a0*/ 	.short	0x0380
        /*00a2*/ 	.short	0x002c


	//----- nvinfo : EIATTR_SW_WAR
	.align		4
.L_25:
        /*00a4*/ 	.byte	0x04, 0x36
        /*00a6*/ 	.short	(.L_27 - .L_26)
.L_26:
        /*00a8*/ 	.word	0x00000008
.L_27:


//--------------------- .nv.callgraph             --------------------------
	.section	.nv.callgraph,"",@"SHT_CUDA_CALLGRAPH"
	.align	4
	.sectionentsize	8
	.align		4
        /*0000*/ 	.word	0x00000000
	.align		4
        /*0004*/ 	.word	0xffffffff
	.align		4
        /*0008*/ 	.word	0x00000000
	.align		4
        /*000c*/ 	.word	0xfffffffe
	.align		4
        /*0010*/ 	.word	0x00000000
	.align		4
        /*0014*/ 	.word	0xfffffffd
	.align		4
        /*0018*/ 	.word	0x00000000
	.align		4
        /*001c*/ 	.word	0xfffffffc


//--------------------- .text._Z17merge_path_kernelPKiiS0_iPii --------------------------
	.section	.text._Z17merge_path_kernelPKiiS0_iPii,"ax",@progbits
	.align	128
        .global         _Z17merge_path_kernelPKiiS0_iPii
        .type           _Z17merge_path_kernelPKiiS0_iPii,@function
        .size           _Z17merge_path_kernelPKiiS0_iPii,(.L_x_24 - _Z17merge_path_kernelPKiiS0_iPii)
        .other          _Z17merge_path_kernelPKiiS0_iPii,@"STO_CUDA_ENTRY STV_DEFAULT"
_Z17merge_path_kernelPKiiS0_iPii:
.text._Z17merge_path_kernelPKiiS0_iPii:
[----:B------:R-:W-:Y:S01]  /*0000*/  LDC R1, c[0x0][0x37c] ;  /* 0x0000df00ff017b82 */ /* 0x000fe20000000800 */
[----:B------:R-:W0:Y:S07]  /*0010*/  S2R R0, SR_TID.X ;  /* 0x0000000000007919 */ /* 0x000e2e0000002100 */
[----:B------:R-:W0:Y:S08]  /*0020*/  S2UR UR4, SR_CTAID.X ;  /* 0x00000000000479c3 */ /* 0x000e300000002500 */
[----:B------:R-:W0:Y:S08]  /*0030*/  LDC R3, c[0x0][0x360] ;  /* 0x0000d800ff037b82 */ /* 0x000e300000000800 */
[----:B------:R-:W1:Y:S01]  /*0040*/  LDC R11, c[0x0][0x3a8] ;  /* 0x0000ea00ff0b7b82 */ /* 0x000e620000000800 */
[----:B0-----:R-:W-:-:S05]  /*0050*/  IMAD R0, R3, UR4, R0 ;  /* 0x0000000403007c24 */ /* 0x001fca000f8e0200 */
[----:B-1----:R-:W-:-:S13]  /*0060*/  ISETP.GE.AND P0, PT, R0, R11, PT ;  /* 0x0000000b0000720c */ /* 0x002fda0003f06270 */
[----:B------:R-:W-:Y:S05]  /*0070*/  @P0 EXIT ;  /* 0x000000000000094d */ /* 0x000fea0003800000 */
[----:B------:R-:W-:Y:S01]  /*0080*/  IABS R7, R11 ;  /* 0x0000000b00077213 */ /* 0x000fe20000000000 */
[----:B------:R-:W0:Y:S01]  /*0090*/  LDC R8, c[0x0][0x398] ;  /* 0x0000e600ff087b82 */ /* 0x000e220000000800 */
[----:B------:R-:W1:Y:S01]  /*00a0*/  LDCU UR4, c[0x0][0x388] ;  /* 0x00007100ff0477ac */ /* 0x000e620008000800 */
[----:B------:R-:W-:Y:S01]  /*00b0*/  BSSY.RECONVERGENT B0, `(.L_x_0) ;  /* 0x0000039000007945 */ /* 0x000fe20003800200 */
[----:B------:R-:W2:Y:S01]  /*00c0*/  I2F.RP R6, R7 ;  /* 0x0000000700067306 */ /* 0x000ea20000209400 */
[----:B------:R-:W3:Y:S07]  /*00d0*/  LDCU.64 UR8, c[0x0][0x358] ;  /* 0x00006b00ff0877ac */ /* 0x000eee0008000a00 */
[----:B--2---:R-:W2:Y:S01]  /*00e0*/  MUFU.RCP R6, R6 ;  /* 0x0000000600067308 */ /* 0x004ea20000001000 */
[----:B-1----:R-:W-:-:S05]  /*00f0*/  IMAD.U32 R9, RZ, RZ, UR4 ;  /* 0x00000004ff097e24 */ /* 0x002fca000f8e00ff */
[----:B0-----:R-:W-:-:S04]  /*0100*/  IADD3 R5, PT, PT, R8, R9, RZ ;  /* 0x0000000908057210 */ /* 0x001fc80007ffe0ff */
[----:B------:R-:W-:Y:S01]  /*0110*/  IADD3 R4, PT, PT, R5, -0x1, R11 ;  /* 0xffffffff05047810 */ /* 0x000fe20007ffe00b */
[----:B--2---:R-:W-:-:S03]  /*0120*/  VIADD R2, R6, 0xffffffe ;  /* 0x0ffffffe06027836 */ /* 0x004fc60000000000 */
[----:B------:R-:W-:Y:S02]  /*0130*/  IABS R6, R4 ;  /* 0x0000000400067213 */ /* 0x000fe40000000000 */
[----:B------:R-:W-:Y:S01]  /*0140*/  LOP3.LUT R4, R4, R11, RZ, 0x3c, !PT ;  /* 0x0000000b04047212 */ /* 0x000fe200078e3cff */
[----:B------:R0:W1:Y:S03]  /*0150*/  F2I.FTZ.U32.TRUNC.NTZ R3, R2 ;  /* 0x0000000200037305 */ /* 0x000066000021f000 */
[----:B------:R-:W-:Y:S01]  /*0160*/  ISETP.GE.AND P1, PT, R4, RZ, PT ;  /* 0x000000ff0400720c */ /* 0x000fe20003f26270 */
[----:B0-----:R-:W-:Y:S02]  /*0170*/  IMAD.MOV.U32 R2, RZ, RZ, RZ ;  /* 0x000000ffff027224 */ /* 0x001fe400078e00ff */
[----:B-1----:R-:W-:-:S04]  /*0180*/  IMAD.MOV R10, RZ, RZ, -R3 ;  /* 0x000000ffff0a7224 */ /* 0x002fc800078e0a03 */
[----:B------:R-:W-:-:S04]  /*0190*/  IMAD R13, R10, R7, RZ ;  /* 0x000000070a0d7224 */ /* 0x000fc800078e02ff */
[----:B------:R-:W-:-:S06]  /*01a0*/  IMAD.HI.U32 R3, R3, R13, R2 ;  /* 0x0000000d03037227 */ /* 0x000fcc00078e0002 */
[----:B------:R-:W-:-:S04]  /*01b0*/  IMAD.HI.U32 R3, R3, R6, RZ ;  /* 0x0000000603037227 */ /* 0x000fc800078e00ff */
[----:B------:R-:W-:-:S04]  /*01c0*/  IMAD.MOV R2, RZ, RZ, -R3 ;  /* 0x000000ffff027224 */ /* 0x000fc800078e0a03 */
[----:B------:R-:W-:-:S05]  /*01d0*/  IMAD R2, R7, R2, R6 ;  /* 0x0000000207027224 */ /* 0x000fca00078e0206 */
[----:B------:R-:W-:-:S13]  /*01e0*/  ISETP.GT.U32.AND P2, PT, R7, R2, PT ;  /* 0x000000020700720c */ /* 0x000fda0003f44070 */
[----:B------:R-:W-:Y:S01]  /*01f0*/  @!P2 IMAD.IADD R2, R2, 0x1, -R7 ;  /* 0x000000010202a824 */ /* 0x000fe200078e0a07 */
[----:B------:R-:W-:Y:S02]  /*0200*/  @!P2 IADD3 R3, PT, PT, R3, 0x1, RZ ;  /* 0x000000010303a810 */ /* 0x000fe40007ffe0ff */
[----:B------:R-:W-:Y:S02]  /*0210*/  ISETP.NE.AND P2, PT, R11, RZ, PT ;  /* 0x000000ff0b00720c */ /* 0x000fe40003f45270 */
[----:B------:R-:W-:-:S13]  /*0220*/  ISETP.GE.U32.AND P0, PT, R2, R7, PT ;  /* 0x000000070200720c */ /* 0x000fda0003f06070 */
[----:B------:R-:W-:-:S04]  /*0230*/  @P0 VIADD R3, R3, 0x1 ;  /* 0x0000000103030836 */ /* 0x000fc80000000000 */
[----:B------:R-:W-:-:S04]  /*0240*/  IMAD.MOV.U32 R7, RZ, RZ, R3 ;  /* 0x000000ffff077224 */ /* 0x000fc800078e0003 */
[----:B------:R-:W-:Y:S01]  /*0250*/  @!P1 IMAD.MOV R7, RZ, RZ, -R7 ;  /* 0x000000ffff079224 */ /* 0x000fe200078e0a07 */
[----:B------:R-:W-:-:S05]  /*0260*/  @!P2 LOP3.LUT R7, RZ, R11, RZ, 0x33, !PT ;  /* 0x0000000bff07a212 */ /* 0x000fca00078e33ff */
[----:B------:R-:W-:-:S05]  /*0270*/  IMAD R0, R0, R7, RZ ;  /* 0x0000000700007224 */ /* 0x000fca00078e02ff */
[C---:B------:R-:W-:Y:S02]  /*0280*/  VIADDMNMX R3, R0.reuse, -R8, RZ, !PT ;  /* 0x8000000800037246 */ /* 0x040fe400078001ff */
[C---:B------:R-:W-:Y:S02]  /*0290*/  VIMNMX R8, PT, PT, R0.reuse, R9, PT ;  /* 0x0000000900087248 */ /* 0x040fe40003fe0100 */
[----:B------:R-:W-:Y:S02]  /*02a0*/  VIADDMNMX R2, R0, R7, R5, PT ;  /* 0x0000000700027246 */ /* 0x000fe40003800105 */
[----:B------:R-:W-:-:S13]  /*02b0*/  ISETP.GE.AND P0, PT, R3, R8, PT ;  /* 0x000000080300720c */ /* 0x000fda0003f06270 */
[----:B---3--:R-:W-:Y:S05]  /*02c0*/  @P0 BRA `(.L_x_1) ;  /* 0x00000000005c0947 */ /* 0x008fea0003800000 */
[----:B------:R-:W0:Y:S08]  /*02d0*/  LDC R14, c[0x0][0x388] ;  /* 0x0000e200ff0e7b82 */ /* 0x000e300000000800 */
[----:B------:R-:W1:Y:S08]  /*02e0*/  LDC.64 R4, c[0x0][0x380] ;  /* 0x0000e000ff047b82 */ /* 0x000e700000000a00 */
[----:B------:R-:W2:Y:S02]  /*02f0*/  LDC.64 R6, c[0x0][0x390] ;  /* 0x0000e400ff067b82 */ /* 0x000ea40000000a00 */
.L_x_4:
[----:B------:R-:W-:Y:S01]  /*0300*/  IADD3 R9, PT, PT, R3, R8, RZ ;  /* 0x0000000803097210 */ /* 0x000fe20007ffe0ff */
[----:B------:R-:W-:Y:S03]  /*0310*/  BSSY.RECONVERGENT B1, `(.L_x_2) ;  /* 0x000000f000017945 */ /* 0x000fe60003800200 */
[----:B------:R-:W-:Y:S01]  /*0320*/  SHF.R.U32.HI R15, RZ, 0x1, R9 ;  /* 0x00000001ff0f7819 */ /* 0x000fe20000011609 */
[----:B0-----:R-:W-:-:S04]  /*0330*/  IMAD.MOV.U32 R9, RZ, RZ, R14 ;  /* 0x000000ffff097224 */ /* 0x001fc800078e000e */
[----:B------:R-:W-:-:S05]  /*0340*/  IMAD.IADD R13, R0, 0x1, -R15 ;  /* 0x00000001000d7824 */ /* 0x000fca00078e0a0f */
[----:B------:R-:W-:-:S04]  /*0350*/  ISETP.GE.AND P0, PT, R13, 0x1, PT ;  /* 0x000000010d00780c */ /* 0x000fc80003f06270 */
[----:B------:R-:W-:-:S13]  /*0360*/  ISETP.GE.OR P0, PT, R15, R9, !P0 ;  /* 0x000000090f00720c */ /* 0x000fda0004706670 */
[----:B------:R-:W-:Y:S05]  /*0370*/  @P0 BRA `(.L_x_3) ;  /* 0x0000000000200947 */ /* 0x000fea0003800000 */
[----:B------:R-:W-:Y:S02]  /*0380*/  VIADD R13, R13, 0xffffffff ;  /* 0xffffffff0d0d7836 */ /* 0x000fe40000000000 */
[----:B-1----:R-:W-:-:S04]  /*0390*/  IMAD.WIDE.U32 R10, R15, 0x4, R4 ;  /* 0x000000040f0a7825 */ /* 0x002fc800078e0004 */
[----:B--2---:R-:W-:Y:S02]  /*03a0*/  IMAD.WIDE.U32 R12, R13, 0x4, R6 ;  /* 0x000000040d0c7825 */ /* 0x004fe400078e0006 */
[----:B------:R-:W2:Y:S04]  /*03b0*/  LDG.E R10, desc[UR8][R10.64] ;  /* 0x000000080a0a7981 */ /* 0x000ea8000c1e1900 */
[----:B------:R-:W2:Y:S02]  /*03c0*/  LDG.E R13, desc[UR8][R12.64] ;  /* 0x000000080c0d7981 */ /* 0x000ea4000c1e1900 */
[----:B--2---:R-:W-:-:S13]  /*03d0*/  ISETP.GE.AND P0, PT, R10, R13, PT ;  /* 0x0000000d0a00720c */ /* 0x004fda0003f06270 */
[----:B------:R-:W-:Y:S02]  /*03e0*/  @!P0 IADD3 R3, PT, PT, R15, 0x1, RZ ;  /* 0x000000010f038810 */ /* 0x000fe40007ffe0ff */
[----:B------:R-:W-:-:S07]  /*03f0*/  SEL R15, R8, R15, !P0 ;  /* 0x0000000f080f7207 */ /* 0x000fce0004000000 */
.L_x_3:
[----:B------:R-:W-:Y:S05]  /*0400*/  BSYNC.RECONVERGENT B1 ;  /* 0x0000000000017941 */ /* 0x000fea0003800200 */
.L_x_2:
[----:B------:R-:W-:Y:S01]  /*0410*/  ISETP.GE.AND P0, PT, R3, R15, PT ;  /* 0x0000000f0300720c */ /* 0x000fe20003f06270 */
[----:B------:R-:W-:-:S12]  /*0420*/  IMAD.MOV.U32 R8, RZ, RZ, R15 ;  /* 0x000000ffff087224 */ /* 0x000fd800078e000f */
[----:B------:R-:W-:Y:S05]  /*0430*/  @!P0 BRA `(.L_x_4) ;  /* 0xfffffffc00b08947 */ /* 0x000fea000383ffff */
.L_x_1:
[----:B------:R-:W-:Y:S05]  /*0440*/  BSYNC.RECONVERGENT B0 ;  /* 0x0000000000007941 */ /* 0x000fea0003800200 */
.L_x_0:
[----:B------:R-:W0:Y:S01]  /*0450*/  LDCU UR4, c[0x0][0x398] ;  /* 0x00007300ff0477ac */ /* 0x000e220008000800 */
[----:B------:R-:W-:Y:S01]  /*0460*/  VIMNMX R11, PT, PT, R2, R9, PT ;  /* 0x00000009020b7248 */ /* 0x000fe20003fe0100 */
[----:B------:R-:W-:Y:S01]  /*0470*/  BSSY.RECONVERGENT B0, `(.L_x_5) ;  /* 0x000001c000007945 */ /* 0x000fe20003800200 */
[----:B-1----:R-:W-:Y:S01]  /*0480*/  IMAD.IADD R5, R0, 0x1, -R3 ;  /* 0x0000000100057824 */ /* 0x002fe200078e0a03 */
[----:B------:R-:W1:Y:S01]  /*0490*/  LDCU UR5, c[0x0][0x388] ;  /* 0x00007100ff0577ac */ /* 0x000e620008000800 */
[----:B0-----:R-:W-:-:S04]  /*04a0*/  VIADDMNMX R4, R2, -UR4, RZ, !PT ;  /* 0x8000000402047c46 */ /* 0x001fc8000f8001ff */
[----:B------:R-:W-:-:S13]  /*04b0*/  ISETP.GE.AND P0, PT, R4, R11, PT ;  /* 0x0000000b0400720c */ /* 0x000fda0003f06270 */
[----:B-1----:R-:W-:Y:S05]  /*04c0*/  @P0 BRA `(.L_x_6) ;  /* 0x0000000000580947 */ /* 0x002fea0003800000 */
[----:B--2---:R-:W0:Y:S01]  /*04d0*/  LDC.64 R6, c[0x0][0x380] ;  /* 0x0000e000ff067b82 */ /* 0x004e220000000a00 */
[----:B------:R-:W-:-:S07]  /*04e0*/  IMAD.MOV.U32 R15, RZ, RZ, R11 ;  /* 0x000000ffff0f7224 */ /* 0x000fce00078e000b */
[----:B------:R-:W1:Y:S02]  /*04f0*/  LDC.64 R8, c[0x0][0x390] ;  /* 0x0000e400ff087b82 */ /* 0x000e640000000a00 */
.L_x_9:
[----:B------:R-:W-:Y:S01]  /*0500*/  IADD3 R10, PT, PT, R4, R15, RZ ;  /* 0x0000000f040a7210 */ /* 0x000fe20007ffe0ff */
[----:B------:R-:W-:Y:S03]  /*0510*/  BSSY.RECONVERGENT B1, `(.L_x_7) ;  /* 0x000000e000017945 */ /* 0x000fe60003800200 */
[----:B------:R-:W-:-:S05]  /*0520*/  SHF.R.U32.HI R17, RZ, 0x1, R10 ;  /* 0x00000001ff117819 */ /* 0x000fca000001160a */
[----:B------:R-:W-:-:S05]  /*0530*/  IMAD.IADD R13, R2, 0x1, -R17 ;  /* 0x00000001020d7824 */ /* 0x000fca00078e0a11 */
[----:B------:R-:W-:-:S04]  /*0540*/  ISETP.GE.AND P0, PT, R13, 0x1, PT ;  /* 0x000000010d00780c */ /* 0x000fc80003f06270 */
[----:B------:R-:W-:-:S13]  /*0550*/  ISETP.GE.OR P0, PT, R17, UR5, !P0 ;  /* 0x0000000511007c0c */ /* 0x000fda000c706670 */
[----:B------:R-:W-:Y:S05]  /*0560*/  @P0 BRA `(.L_x_8) ;  /* 0x0000000000200947 */ /* 0x000fea0003800000 */
[----:B------:R-:W-:Y:S02]  /*0570*/  VIADD R13, R13, 0xffffffff ;  /* 0xffffffff0d0d7836 */ /* 0x000fe40000000000 */
[----:B0-----:R-:W-:-:S04]  /*0580*/  IMAD.WIDE.U32 R10, R17, 0x4, R6 ;  /* 0x00000004110a7825 */ /* 0x001fc800078e0006 */
[----:B-1----:R-:W-:Y:S02]  /*0590*/  IMAD.WIDE.U32 R12, R13, 0x4, R8 ;  /* 0x000000040d0c7825 */ /* 0x002fe400078e0008 */
[----:B------:R-:W2:Y:S04]  /*05a0*/  LDG.E R10, desc[UR8][R10.64] ;  /* 0x000000080a0a7981 */ /* 0x000ea8000c1e1900 */
[----:B------:R-:W2:Y:S02]  /*05b0*/  LDG.E R13, desc[UR8][R12.64] ;  /* 0x000000080c0d7981 */ /* 0x000ea4000c1e1900 */
[----:B--2---:R-:W-:-:S13]  /*05c0*/  ISETP.GE.AND P0, PT, R10, R13, PT ;  /* 0x0000000d0a00720c */ /* 0x004fda0003f06270 */
[----:B------:R-:W-:Y:S01]  /*05d0*/  @!P0 VIADD R4, R17, 0x1 ;  /* 0x0000000111048836 */ /* 0x000fe20000000000 */
[----:B------:R-:W-:-:S07]  /*05e0*/  SEL R17, R15, R17, !P0 ;  /* 0x000000110f117207 */ /* 0x000fce0004000000 */
.L_x_8:
[----:B------:R-:W-:Y:S05]  /*05f0*/  BSYNC.RECONVERGENT B1 ;  /* 0x0000000000017941 */ /* 0x000fea0003800200 */
.L_x_7:
[-C--:B------:R-:W-:Y:S02]  /*0600*/  ISETP.GE.AND P0, PT, R4, R17.reuse, PT ;  /* 0x000000110400720c */ /* 0x080fe40003f06270 */
[----:B------:R-:W-:-:S11]  /*0610*/  MOV R15, R17 ;  /* 0x00000011000f7202 */ /* 0x000fd60000000f00 */
[----:B------:R-:W-:Y:S05]  /*0620*/  @!P0 BRA `(.L_x_9) ;  /* 0xfffffffc00b48947 */ /* 0x000fea000383ffff */
.L_x_6:
[----:B------:R-:W-:Y:S05]  /*0630*/  BSYNC.RECONVERGENT B0 ;  /* 0x0000000000007941 */ /* 0x000fea0003800200 */
.L_x_5:
[----:B0-2---:R-:W-:Y:S01]  /*0640*/  IMAD.IADD R6, R2, 0x1, -R4 ;  /* 0x0000000102067824 */ /* 0x005fe200078e0a04 */
[----:B------:R-:W0:Y:S01]  /*0650*/  LDC.64 R10, c[0x0][0x380] ;  /* 0x0000e000ff0a7b82 */ /* 0x000e220000000a00 */
[----:B------:R-:W-:Y:S03]  /*0660*/  BSSY.RECONVERGENT B0, `(.L_x_10) ;  /* 0x0000019000007945 */ /* 0x000fe60003800200 */
[----:B------:R-:W-:-:S04]  /*0670*/  ISETP.GE.AND P0, PT, R5, R6, PT ;  /* 0x000000060500720c */ /* 0x000fc80003f06270 */
[----:B------:R-:W2:Y:S01]  /*0680*/  LDC.64 R12, c[0x0][0x390] ;  /* 0x0000e400ff0c7b82 */ /* 0x000ea20000000a00 */
[----:B------:R-:W-:-:S07]  /*0690*/  ISETP.GE.OR P0, PT, R3, R4, P0 ;  /* 0x000000040300720c */ /* 0x000fce0000706670 */
[----:B-1----:R-:W1:Y:S06]  /*06a0*/  LDC.64 R8, c[0x0][0x3a0] ;  /* 0x0000e800ff087b82 */ /* 0x002e6c0000000a00 */
[----:B------:R-:W-:Y:S05]  /*06b0*/  @P0 BRA `(.L_x_11) ;  /* 0x00000000004c0947 */ /* 0x000fea0003800000 */
.L_x_12:
[----:B0-----:R-:W-:-:S04]  /*06c0*/  IMAD.WIDE.U32 R14, R3, 0x4, R10 ;  /* 0x00000004030e7825 */ /* 0x001fc800078e000a */
[----:B--2---:R-:W-:Y:S02]  /*06d0*/  IMAD.WIDE R16, R5, 0x4, R12 ;  /* 0x0000000405107825 */ /* 0x004fe400078e020c */
[----:B------:R-:W2:Y:S04]  /*06e0*/  LDG.E R14, desc[UR8][R14.64] ;  /* 0x000000080e0e7981 */ /* 0x000ea8000c1e1900 */
[----:B------:R-:W2:Y:S01]  /*06f0*/  LDG.E R17, desc[UR8][R16.64] ;  /* 0x0000000810117981 */ /* 0x000ea2000c1e1900 */
[----:B-1----:R-:W-:-:S04]  /*0700*/  IMAD.WIDE R18, R0, 0x4, R8 ;  /* 0x0000000400127825 */ /* 0x002fc800078e0208 */
[----:B------:R-:W-:Y:S02]  /*0710*/  VIADD R21, R5, 0x1 ;  /* 0x0000000105157836 */ /* 0x000fe40000000000 */
[----:B------:R-:W-:Y:S02]  /*0720*/  VIADD R7, R3, 0x1 ;  /* 0x0000000103077836 */ /* 0x000fe40000000000 */
[----:B------:R-:W-:Y:S01]  /*0730*/  VIADD R0, R0, 0x1 ;  /* 0x0000000100007836 */ /* 0x000fe20000000000 */
[CC--:B--2---:R-:W-:Y:S02]  /*0740*/  ISETP.GT.AND P0, PT, R14.reuse, R17.reuse, PT ;  /* 0x000000110e00720c */ /* 0x0c4fe40003f04270 */
[CC--:B------:R-:W-:Y:S02]  /*0750*/  ISETP.GT.AND P1, PT, R14.reuse, R17.reuse, PT ;  /* 0x000000110e00720c */ /* 0x0c0fe40003f24270 */
[----:B------:R-:W-:-:S05]  /*0760*/  VIMNMX R23, PT, PT, R14, R17, PT ;  /* 0x000000110e177248 */ /* 0x000fca0003fe0100 */
[----:B------:R3:W-:Y:S04]  /*0770*/  STG.E desc[UR8][R18.64], R23 ;  /* 0x0000001712007986 */ /* 0x0007e8000c101908 */
[----:B------:R-:W-:Y:S02]  /*0780*/  @!P0 IMAD.MOV R21, RZ, RZ, R5 ;  /* 0x000000ffff158224 */ /* 0x000fe400078e0205 */
[----:B------:R-:W-:-:S03]  /*0790*/  @P1 IADD3 R7, PT, PT, R3, RZ, RZ ;  /* 0x000000ff03071210 */ /* 0x000fc60007ffe0ff */
[----:B------:R-:W-:Y:S02]  /*07a0*/  ISETP.GE.AND P0, PT, R21, R6, PT ;  /* 0x000000061500720c */ /* 0x000fe40003f06270 */
[----:B------:R-:W-:Y:S01]  /*07b0*/  ISETP.LT.AND P1, PT, R7, R4, PT ;  /* 0x000000040700720c */ /* 0x000fe20003f21270 */
[----:B------:R-:W-:Y:S01]  /*07c0*/  IMAD.MOV.U32 R3, RZ, RZ, R7 ;  /* 0x000000ffff037224 */ /* 0x000fe200078e0007 */
[----:B------:R-:W-:-:S11]  /*07d0*/  MOV R5, R21 ;  /* 0x0000001500057202 */ /* 0x000fd60000000f00 */
[----:B---3--:R-:W-:Y:S05]  /*07e0*/  @!P0 BRA P1, `(.L_x_12) ;  /* 0xfffffffc00b48947 */ /* 0x008fea000083ffff */
.L_x_11:
[----:B------:R-:W-:Y:S05]  /*07f0*/  BSYNC.RECONVERGENT B0 ;  /* 0x0000000000007941 */ /* 0x000fea0003800200 */
.L_x_10:
[----:B------:R-:W-:Y:S01]  /*0800*/  ISETP.GE.AND P0, PT, R3, R4, PT ;  /* 0x000000040300720c */ /* 0x000fe20003f06270 */
[----:B------:R-:W-:-:S12]  /*0810*/  BSSY.RECONVERGENT B0, `(.L_x_13) ;  /* 0x0000033000007945 */ /* 0x000fd80003800200 */
[----:B------:R-:W-:Y:S05]  /*0820*/  @P0 BRA `(.L_x_14) ;  /* 0x0000000000c40947 */ /* 0x000fea0003800000 */
[----:B------:R-:W-:Y:S01]  /*0830*/  IMAD.IADD R7, R4, 0x1, -R3 ;  /* 0x0000000104077824 */ /* 0x000fe200078e0a03 */
[----:B------:R-:W-:Y:S01]  /*0840*/  BSSY.RECONVERGENT B1, `(.L_x_15) ;  /* 0x0000015000017945 */ /* 0x000fe20003800200 */
[----:B-1----:R-:W-:-:S03]  /*0850*/  IMAD.IADD R8, R3, 0x1, -R4 ;  /* 0x0000000103087824 */ /* 0x002fc600078e0a04 */
[----:B--2---:R-:W-:Y:S02]  /*0860*/  LOP3.LUT P1, R12, R7, 0x3, RZ, 0xc0, !PT ;  /* 0x00000003070c7812 */ /* 0x004fe4000782c0ff */
[----:B------:R-:W-:-:S11]  /*0870*/  ISETP.GT.U32.AND P0, PT, R8, -0x4, PT ;  /* 0xfffffffc0800780c */ /* 0x000fd60003f04070 */
[----:B------:R-:W-:Y:S05]  /*0880*/  @!P1 BRA `(.L_x_16) ;  /* 0x0000000000409947 */ /* 0x000fea0003800000 */
[----:B0-----:R-:W0:Y:S01]  /*0890*/  LDC.64 R10, c[0x0][0x380] ;  /* 0x0000e000ff0a7b82 */ /* 0x001e220000000a00 */
[----:B------:R-:W-:-:S07]  /*08a0*/  IMAD.MOV R7, RZ, RZ, -R12 ;  /* 0x000000ffff077224 */ /* 0x000fce00078e0a0c */
[----:B------:R-:W1:Y:S01]  /*08b0*/  LDC.64 R8, c[0x0][0x3a0] ;  /* 0x0000e800ff087b82 */ /* 0x000e620000000a00 */
[----:B0-----:R-:W-:Y:S01]  /*08c0*/  IMAD.WIDE.U32 R10, R3, 0x4, R10 ;  /* 0x00000004030a7825 */ /* 0x001fe200078e000a */
[----:B------:R-:W-:-:S03]  /*08d0*/  IADD3 R3, PT, PT, R12, R3, RZ ;  /* 0x000000030c037210 */ /* 0x000fc60007ffe0ff */
[----:B------:R-:W-:-:S07]  /*08e0*/  IMAD.MOV.U32 R15, RZ, RZ, R11 ;  /* 0x000000ffff0f7224 */ /* 0x000fce00078e000b */
.L_x_17:
[----:B--2---:R-:W-:-:S06]  /*08f0*/  IMAD.MOV.U32 R11, RZ, RZ, R15 ;  /* 0x000000ffff0b7224 */ /* 0x004fcc00078e000f */
[----:B------:R0:W2:Y:S01]  /*0900*/  LDG.E R11, desc[UR8][R10.64] ;  /* 0x000000080a0b7981 */ /* 0x0000a2000c1e1900 */
[C---:B-1----:R-:W-:Y:S01]  /*0910*/  IMAD.WIDE R12, R0.reuse, 0x4, R8 ;  /* 0x00000004000c7825 */ /* 0x042fe200078e0208 */
[----:B------:R-:W-:-:S03]  /*0920*/  IADD3 R0, PT, PT, R0, 0x1, RZ ;  /* 0x0000000100007810 */ /* 0x000fc60007ffe0ff */
[----:B------:R-:W-:-:S05]  /*0930*/  VIADD R7, R7, 0x1 ;  /* 0x0000000107077836 */ /* 0x000fca0000000000 */
[----:B------:R-:W-:Y:S02]  /*0940*/  ISETP.NE.AND P1, PT, R7, RZ, PT ;  /* 0x000000ff0700720c */ /* 0x000fe40003f25270 */
[----:B0-----:R-:W-:-:S05]  /*0950*/  IADD3 R10, P2, PT, R10, 0x4, RZ ;  /* 0x000000040a0a7810 */ /* 0x001fca0007f5e0ff */
[----:B------:R-:W-:Y:S01]  /*0960*/  IMAD.X R15, RZ, RZ, R15, P2 ;  /* 0x000000ffff0f7224 */ /* 0x000fe200010e060f */
[----:B--2---:R2:W-:Y:S05]  /*0970*/  STG.E desc[UR8][R12.64], R11 ;  /* 0x0000000b0c007986 */ /* 0x0045ea000c101908 */
[----:B------:R-:W-:Y:S05]  /*0980*/  @P1 BRA `(.L_x_17) ;  /* 0xfffffffc00d81947 */ /* 0x000fea000383ffff */
.L_x_16:
[----:B------:R-:W-:Y:S05]  /*0990*/  BSYNC.RECONVERGENT B1 ;  /* 0x0000000000017941 */ /* 0x000fea0003800200 */
.L_x_15:
[----:B------:R-:W-:Y:S05]  /*09a0*/  @P0 BRA `(.L_x_14) ;  /* 0x0000000000640947 */ /* 0x000fea0003800000 */
[----:B0-2---:R-:W0:Y:S08]  /*09b0*/  LDC.64 R10, c[0x0][0x380] ;  /* 0x0000e000ff0a7b82 */ /* 0x005e300000000a00 */
[----:B------:R-:W1:Y:S01]  /*09c0*/  LDC.64 R8, c[0x0][0x3a0] ;  /* 0x0000e800ff087b82 */ /* 0x000e620000000a00 */
[----:B0-----:R-:W-:-:S04]  /*09d0*/  IMAD.WIDE.U32 R10, R3, 0x4, R10 ;  /* 0x00000004030a7825 */ /* 0x001fc800078e000a */
[----:B------:R-:W-:Y:S01]  /*09e0*/  IMAD.IADD R3, R3, 0x1, -R4 ;  /* 0x0000000103037824 */ /* 0x000fe200078e0a04 */
[----:B------:R-:W-:Y:S02]  /*09f0*/  IADD3 R14, P0, PT, R10, 0x8, RZ ;  /* 0x000000080a0e7810 */ /* 0x000fe40007f1e0ff */
[----:B-1----:R-:W-:Y:S02]  /*0a00*/  IADD3 R8, P1, PT, R8, 0x8, RZ ;  /* 0x0000000808087810 */ /* 0x002fe40007f3e0ff */
[----:B------:R-:W-:-:S03]  /*0a10*/  IADD3.X R21, PT, PT, RZ, R11, RZ, P0, !PT ;  /* 0x0000000bff157210 */ /* 0x000fc600007fe4ff */
[----:B------:R-:W-:-:S08]  /*0a20*/  IMAD.X R9, RZ, RZ, R9, P1 ;  /* 0x000000ffff097224 */ /* 0x000fd000008e0609 */
.L_x_18:
[----:B------:R-:W-:Y:S02]  /*0a30*/  IMAD.MOV.U32 R12, RZ, RZ, R14 ;  /* 0x000000ffff0c7224 */ /* 0x000fe400078e000e */
[----:B------:R-:W-:-:S05]  /*0a40*/  IMAD.MOV.U32 R13, RZ, RZ, R21 ;  /* 0x000000ffff0d7224 */ /* 0x000fca00078e0015 */
[----:B---3--:R-:W2:Y:S01]  /*0a50*/  LDG.E R7, desc[UR8][R12.64+-0x8] ;  /* 0xfffff8080c077981 */ /* 0x008ea2000c1e1900 */
[----:B------:R-:W-:-:S05]  /*0a60*/  IMAD.WIDE R10, R0, 0x4, R8 ;  /* 0x00000004000a7825 */ /* 0x000fca00078e0208 */
[----:B--2---:R3:W-:Y:S04]  /*0a70*/  STG.E desc[UR8][R10.64+-0x8], R7 ;  /* 0xfffff8070a007986 */ /* 0x0047e8000c101908 */
[----:B------:R-:W2:Y:S04]  /*0a80*/  LDG.E R15, desc[UR8][R12.64+-0x4] ;  /* 0xfffffc080c0f7981 */ /* 0x000ea8000c1e1900 */
[----:B--2---:R3:W-:Y:S04]  /*0a90*/  STG.E desc[UR8][R10.64+-0x4], R15 ;  /* 0xfffffc0f0a007986 */ /* 0x0047e8000c101908 */
[----:B------:R-:W2:Y:S04]  /*0aa0*/  LDG.E R17, desc[UR8][R12.64] ;  /* 0x000000080c117981 */ /* 0x000ea8000c1e1900 */
[----:B--2---:R3:W-:Y:S04]  /*0ab0*/  STG.E desc[UR8][R10.64], R17 ;  /* 0x000000110a007986 */ /* 0x0047e8000c101908 */
[----:B------:R-:W2:Y:S01]  /*0ac0*/  LDG.E R19, desc[UR8][R12.64+0x4] ;  /* 0x000004080c137981 */ /* 0x000ea2000c1e1900 */
[----:B------:R-:W-:Y:S01]  /*0ad0*/  VIADD R3, R3, 0x4 ;  /* 0x0000000403037836 */ /* 0x000fe20000000000 */
[----:B------:R-:W-:Y:S01]  /*0ae0*/  IADD3 R14, P1, PT, R12, 0x10, RZ ;  /* 0x000000100c0e7810 */ /* 0x000fe20007f3e0ff */
[----:B------:R-:W-:-:S03]  /*0af0*/  VIADD R0, R0, 0x4 ;  /* 0x0000000400007836 */ /* 0x000fc60000000000 */
[----:B------:R-:W-:Y:S02]  /*0b00*/  ISETP.NE.AND P0, PT, R3, RZ, PT ;  /* 0x000000ff0300720c */ /* 0x000fe40003f05270 */
[----:B------:R-:W-:Y:S01]  /*0b10*/  IADD3.X R21, PT, PT, RZ, R13, RZ, P1, !PT ;  /* 0x0000000dff157210 */ /* 0x000fe20000ffe4ff */
[----:B--2---:R3:W-:Y:S10]  /*0b20*/  STG.E desc[UR8][R10.64+0x4], R19 ;  /* 0x000004130a007986 */ /* 0x0047f4000c101908 */
[----:B------:R-:W-:Y:S05]  /*0b30*/  @P0 BRA `(.L_x_18) ;  /* 0xfffffffc00bc0947 */ /* 0x000fea000383ffff */
.L_x_14:
[----:B------:R-:W-:Y:S05]  /*0b40*/  BSYNC.RECONVERGENT B0 ;  /* 0x0000000000007941 */ /* 0x000fea0003800200 */
.L_x_13:
[----:B------:R-:W-:-:S13]  /*0b50*/  ISETP.GE.AND P0, PT, R5, R6, PT ;  /* 0x000000060500720c */ /* 0x000fda0003f06270 */
[----:B------:R-:W-:Y:S05]  /*0b60*/  @P0 EXIT ;  /* 0x000000000000094d */ /* 0x000fea0003800000 */
[-CC-:B------:R-:W-:Y:S01]  /*0b70*/  IADD3 R3, PT, PT, R2, -R4.reuse, -R5.reuse ;  /* 0x8000000402037210 */ /* 0x180fe20007ffe805 */
[----:B------:R-:W-:Y:S01]  /*0b80*/  BSSY.RECONVERGENT B0, `(.L_x_19) ;  /* 0x0000013000007945 */ /* 0x000fe20003800200 */
[----:B------:R-:W-:Y:S01]  /*0b90*/  IADD3 R2, PT, PT, R5, R4, -R2 ;  /* 0x0000000405027210 */ /* 0x000fe20007ffe802 */
[----:B---3--:R-:W-:Y:S01]  /*0ba0*/  IMAD.MOV.U32 R7, RZ, RZ, R5 ;  /* 0x000000ffff077224 */ /* 0x008fe200078e0005 */
[----:B------:R-:W-:Y:S02]  /*0bb0*/  LOP3.LUT P0, R3, R3, 0x3, RZ, 0xc0, !PT ;  /* 0x0000000303037812 */ /* 0x000fe4000780c0ff */
[----:B------:R-:W-:-:S11]  /*0bc0*/  ISETP.GT.U32.AND P1, PT, R2, -0x4, PT ;  /* 0xfffffffc0200780c */ /* 0x000fd60003f24070 */
[----:B------:R-:W-:Y:S05]  /*0bd0*/  @!P0 BRA `(.L_x_20) ;  /* 0x0000000000348947 */ /* 0x000fea0003800000 */
[----:B0-2---:R-:W0:Y:S01]  /*0be0*/  LDC.64 R10, c[0x0][0x390] ;  /* 0x0000e400ff0a7b82 */ /* 0x005e220000000a00 */
[----:B------:R-:W-:Y:S01]  /*0bf0*/  IADD3 R12, PT, PT, -R3, RZ, RZ ;  /* 0x000000ff030c7210 */ /* 0x000fe20007ffe1ff */
[----:B------:R-:W-:-:S06]  /*0c00*/  IMAD.MOV.U32 R7, RZ, RZ, R5 ;  /* 0x000000ffff077224 */ /* 0x000fcc00078e0005 */
[----:B-1----:R-:W1:Y:S02]  /*0c10*/  LDC.64 R8, c[0x0][0x3a0] ;  /* 0x0000e800ff087b82 */ /* 0x002e640000000a00 */
.L_x_21:
[----:B0--3--:R-:W-:-:S06]  /*0c20*/  IMAD.WIDE R2, R7, 0x4, R10 ;  /* 0x0000000407027825 */ /* 0x009fcc00078e020a */
[----:B------:R-:W2:Y:S01]  /*0c30*/  LDG.E R3, desc[UR8][R2.64] ;  /* 0x0000000802037981 */ /* 0x000ea2000c1e1900 */
[----:B-1----:R-:W-:Y:S01]  /*0c40*/  IMAD.WIDE R4, R0, 0x4, R8 ;  /* 0x0000000400047825 */ /* 0x002fe200078e0208 */
[----:B------:R-:W-:-:S03]  /*0c50*/  IADD3 R7, PT, PT, R7, 0x1, RZ ;  /* 0x0000000107077810 */ /* 0x000fc60007ffe0ff */
[----:B------:R-:W-:Y:S02]  /*0c60*/  VIADD R12, R12, 0x1 ;  /* 0x000000010c0c7836 */ /* 0x000fe40000000000 */
[----:B------:R-:W-:-:S03]  /*0c70*/  VIADD R0, R0, 0x1 ;  /* 0x0000000100007836 */ /* 0x000fc60000000000 */
[----:B------:R-:W-:Y:S01]  /*0c80*/  ISETP.NE.AND P0, PT, R12, RZ, PT ;  /* 0x000000ff0c00720c */ /* 0x000fe20003f05270 */
[----:B--2---:R3:W-:-:S12]  /*0c90*/  STG.E desc[UR8][R4.64], R3 ;  /* 0x0000000304007986 */ /* 0x0047d8000c101908 */
[----:B------:R-:W-:Y:S05]  /*0ca0*/  @P0 BRA `(.L_x_21) ;  /* 0xfffffffc00dc0947 */ /* 0x000fea000383ffff */
.L_x_20:
[----:B------:R-:W-:Y:S05]  /*0cb0*/  BSYNC.RECONVERGENT B0 ;  /* 0x0000000000007941 */ /* 0x000fea0003800200 */
.L_x_19:
[----:B------:R-:W-:Y:S05]  /*0cc0*/  @P1 EXIT ;  /* 0x000000000000194d */ /* 0x000fea0003800000 */
[----:B------:R-:W4:Y:S01]  /*0cd0*/  LDCU.64 UR4, c[0x0][0x390] ;  /* 0x00007200ff0477ac */ /* 0x000f220008000a00 */
[----:B------:R-:W5:Y:S01]  /*0ce0*/  LDCU.64 UR6, c[0x0][0x3a0] ;  /* 0x00007400ff0677ac */ /* 0x000f620008000a00 */
[----:B----4-:R-:W-:Y:S02]  /*0cf0*/  UIADD3 UR4, UP0, UPT, UR4, 0x8, URZ ;  /* 0x0000000804047890 */ /* 0x010fe4000ff1e0ff */
[----:B-----5:R-:W-:Y:S02]  /*0d00*/  UIADD3 UR6, UP1, UPT, UR6, 0x8, URZ ;  /* 0x0000000806067890 */ /* 0x020fe4000ff3e0ff */
[----:B------:R-:W-:Y:S02]  /*0d10*/  UIADD3.X UR5, UPT, UPT, URZ, UR5, URZ, UP0, !UPT ;  /* 0x00000005ff057290 */ /* 0x000fe400087fe4ff */
[----:B------:R-:W-:-:S12]  /*0d20*/  UIADD3.X UR7, UPT, UPT, URZ, UR7, URZ, UP1, !UPT ;  /* 0x00000007ff077290 */ /* 0x000fd80008ffe4ff */
.L_x_22:
[----:B---3--:R-:W-:Y:S01]  /*0d30*/  MOV R3, UR5 ;  /* 0x0000000500037c02 */ /* 0x008fe20008000f00 */
[----:B------:R-:W-:-:S04]  /*0d40*/  IMAD.U32 R2, RZ, RZ, UR4 ;  /* 0x00000004ff027e24 */ /* 0x000fc8000f8e00ff */
[----:B------:R-:W-:-:S05]  /*0d50*/  IMAD.WIDE R2, R7, 0x4, R2 ;  /* 0x0000000407027825 */ /* 0x000fca00078e0202 */
[----:B-1--4-:R-:W3:Y:S01]  /*0d60*/  LDG.E R9, desc[UR8][R2.64+-0x8] ;  /* 0xfffff80802097981 */ /* 0x012ee2000c1e1900 */
[----:B------:R-:W-:Y:S02]  /*0d70*/  IMAD.U32 R4, RZ, RZ, UR6 ;  /* 0x00000006ff047e24 */ /* 0x000fe4000f8e00ff */
[----:B------:R-:W-:Y:S02]  /*0d80*/  IMAD.U32 R5, RZ, RZ, UR7 ;  /* 0x00000007ff057e24 */ /* 0x000fe4000f8e00ff */
[----:B------:R-:W-:-:S05]  /*0d90*/  IMAD.WIDE R4, R0, 0x4, R4 ;  /* 0x0000000400047825 */ /* 0x000fca00078e0204 */
[----:B---3--:R4:W-:Y:S04]  /*0da0*/  STG.E desc[UR8][R4.64+-0x8], R9 ;  /* 0xfffff80904007986 */ /* 0x0089e8000c101908 */
[----:B0-2---:R-:W2:Y:S04]  /*0db0*/  LDG.E R11, desc[UR8][R2.64+-0x4] ;  /* 0xfffffc08020b7981 */ /* 0x005ea8000c1e1900 */
[----:B--2---:R4:W-:Y:S04]  /*0dc0*/  STG.E desc[UR8][R4.64+-0x4], R11 ;  /* 0xfffffc0b04007986 */ /* 0x0049e8000c101908 */
[----:B------:R-:W2:Y:S04]  /*0dd0*/  LDG.E R13, desc[UR8][R2.64] ;  /* 0x00000008020d7981 */ /* 0x000ea8000c1e1900 */
[----:B--2---:R4:W-:Y:S04]  /*0de0*/  STG.E desc[UR8][R4.64], R13 ;  /* 0x0000000d04007986 */ /* 0x0049e8000c101908 */
[----:B------:R-:W2:Y:S01]  /*0df0*/  LDG.E R15, desc[UR8][R2.64+0x4] ;  /* 0x00000408020f7981 */ /* 0x000ea2000c1e1900 */
[----:B------:R-:W-:Y:S01]  /*0e00*/  IADD3 R7, PT, PT, R7, 0x4, RZ ;  /* 0x0000000407077810 */ /* 0x000fe20007ffe0ff */
[----:B------:R-:W-:-:S03]  /*0e10*/  VIADD R0, R0, 0x4 ;  /* 0x0000000400007836 */ /* 0x000fc60000000000 */
[----:B------:R-:W-:Y:S01]  /*0e20*/  ISETP.GE.AND P0, PT, R7, R6, PT ;  /* 0x000000060700720c */ /* 0x000fe20003f06270 */
[----:B--2---:R4:W-:-:S12]  /*0e30*/  STG.E desc[UR8][R4.64+0x4], R15 ;  /* 0x0000040f04007986 */ /* 0x0049d8000c101908 */
[----:B------:R-:W-:Y:S05]  /*0e40*/  @!P0 BRA `(.L_x_22) ;  /* 0xfffffffc00b88947 */ /* 0x000fea000383ffff */
[----:B------:R-:W-:Y:S05]  /*0e50*/  EXIT ;  /* 0x000000000000794d */ /* 0x000fea0003800000 */
.L_x_23:
[----:B------:R-:W-:-:S00]  /*0e60*/  BRA `(.L_x_23) ;  /* 0xfffffffc00fc7947 */ /* 0x000fc0000383ffff */
[----:B------:R-:W-:-:S00]  /*0e70*/  NOP ;  /* 0x0000000000007918 */ /* 0x000fc00000000000 */
        /* <DEDUP_REMOVED lines=8> */
.L_x_24:


//--------------------- .nv.shared.reserved.0     --------------------------
	.section	.nv.shared.reserved.0,"aw",@nobits
	.weak		__nv_reservedSMEM_offset_0_alias
	.size		__nv_reservedSMEM_offset_0_alias, 0, 64
	.other		__nv_reservedSMEM_offset_0_alias,@"STO_CUDA_RESERVED_SHARED STV_DEFAULT"
__nv_reservedSMEM_offset_0_alias:
	.zero		0
	.zero		64


//--------------------- .nv.constant0._Z17merge_path_kernelPKiiS0_iPii --------------------------
	.section	.nv.constant0._Z17merge_path_kernelPKiiS0_iPii,"a",@progbits
	.sectionflags	@""
	.align	4
.nv.constant0._Z17merge_path_kernelPKiiS0_iPii:
	.zero		940


//--------------------- SYMBOLS --------------------------

	.type		.nv.reservedSmem.offset0,@object
	.size		.nv.reservedSmem.offset0,0x4
